	.headerflags	@"EF_CUDA_TEXMODE_UNIFIED EF_CUDA_64BIT_ADDRESS EF_CUDA_ACCELERATORS EF_CUDA_SM90 EF_CUDA_VIRTUAL_SM(EF_CUDA_SM90)"
	.elftype	@"ET_EXEC"


//--------------------- .nv.info                  --------------------------
	.section	.nv.info,"",@"SHT_CUDA_INFO"
	.align	4


	//----- nvinfo : EIATTR_REGCOUNT
	.align		4
        /*0000*/ 	.byte	0x04, 0x2f
        /*0002*/ 	.short	(.L_3 - .L_2)
	.align		4
.L_2:
        /*0004*/ 	.word	index@(triton_poi_fused__native_batch_norm_legit_no_training_relu_20)
        /*0008*/ 	.word	0x00000012


	//----- nvinfo : EIATTR_MIN_STACK_SIZE
	.align		4
.L_3:
        /*000c*/ 	.byte	0x04, 0x12
        /*000e*/ 	.short	(.L_5 - .L_4)
	.align		4
.L_4:
        /*0010*/ 	.word	index@(triton_poi_fused__native_batch_norm_legit_no_training_relu_20)
        /*0014*/ 	.word	0x00000000


	//----- nvinfo : EIATTR_FRAME_SIZE
	.align		4
.L_5:
        /*0018*/ 	.byte	0x04, 0x11
        /*001a*/ 	.short	(.L_7 - .L_6)
	.align		4
.L_6:
        /*001c*/ 	.word	index@(triton_poi_fused__native_batch_norm_legit_no_training_relu_20)
        /*0020*/ 	.word	0x00000000


	//----- nvinfo : EIATTR_MIN_STACK_SIZE
	.align		4
.L_7:
        /*0024*/ 	.byte	0x04, 0x12
        /*0026*/ 	.short	(.L_9 - .L_8)
	.align		4
.L_8:
        /*0028*/ 	.word	index@(triton_poi_fused__native_batch_norm_legit_no_training_relu_20)
        /*002c*/ 	.word	0x00000000
.L_9:


//--------------------- .nv.info.triton_poi_fused__native_batch_norm_legit_no_training_relu_20 --------------------------
	.section	.nv.info.triton_poi_fused__native_batch_norm_legit_no_training_relu_20,"",@"SHT_CUDA_INFO"
	.sectionflags	@""
	.align	4


	//----- nvinfo : EIATTR_CUDA_API_VERSION
	.align		4
        /*0000*/ 	.byte	0x04, 0x37
        /*0002*/ 	.short	(.L_11 - .L_10)
.L_10:
        /*0004*/ 	.word	0x0000007c


	//----- nvinfo : EIATTR_KPARAM_INFO
	.align		4
.L_11:
        /*0008*/ 	.byte	0x04, 0x17
        /*000a*/ 	.short	(.L_13 - .L_12)
.L_12:
        /*000c*/ 	.word	0x00000000
        /*0010*/ 	.short	0x0006
        /*0012*/ 	.short	0x0030
        /*0014*/ 	.byte	0x00, 0xf0, 0x11, 0x00


	//----- nvinfo : EIATTR_KPARAM_INFO
	.align		4
.L_13:
        /*0018*/ 	.byte	0x04, 0x17
        /*001a*/ 	.short	(.L_15 - .L_14)
.L_14:
        /*001c*/ 	.word	0x00000000
        /*0020*/ 	.short	0x0005
        /*0022*/ 	.short	0x0028
        /*0024*/ 	.byte	0x00, 0xf4, 0x21, 0x00


	//----- nvinfo : EIATTR_KPARAM_INFO
	.align		4
.L_15:
        /*0028*/ 	.byte	0x04, 0x17
        /*002a*/ 	.short	(.L_17 - .L_16)
.L_16:
        /*002c*/ 	.word	0x00000000
        /*0030*/ 	.short	0x0004
        /*0032*/ 	.short	0x0020
        /*0034*/ 	.byte	0x00, 0xf4, 0x21, 0x00


	//----- nvinfo : EIATTR_KPARAM_INFO
	.align		4
.L_17:
        /*0038*/ 	.byte	0x04, 0x17
        /*003a*/ 	.short	(.L_19 - .L_18)
.L_18:
        /*003c*/ 	.word	0x00000000
        /*0040*/ 	.short	0x0003
        /*0042*/ 	.short	0x0018
        /*0044*/ 	.byte	0x00, 0xf4, 0x21, 0x00


	//----- nvinfo : EIATTR_KPARAM_INFO
	.align		4
.L_19:
        /*0048*/ 	.byte	0x04, 0x17
        /*004a*/ 	.short	(.L_21 - .L_20)
.L_20:
        /*004c*/ 	.word	0x00000000
        /*0050*/ 	.short	0x0002
        /*0052*/ 	.short	0x0010
        /*0054*/ 	.byte	0x00, 0xf4, 0x21, 0x00


	//----- nvinfo : EIATTR_KPARAM_INFO
	.align		4
.L_21:
        /*0058*/ 	.byte	0x04, 0x17
        /*005a*/ 	.short	(.L_23 - .L_22)
.L_22:
        /*005c*/ 	.word	0x00000000
        /*0060*/ 	.short	0x0001
        /*0062*/ 	.short	0x0008
        /*0064*/ 	.byte	0x00, 0xf4, 0x21, 0x00


	//----- nvinfo : EIATTR_KPARAM_INFO
	.align		4
.L_23:
        /*0068*/ 	.byte	0x04, 0x17
        /*006a*/ 	.short	(.L_25 - .L_24)
.L_24:
        /*006c*/ 	.word	0x00000000
        /*0070*/ 	.short	0x0000
        /*0072*/ 	.short	0x0000
        /*0074*/ 	.byte	0x00, 0xf4, 0x21, 0x00


	//----- nvinfo : EIATTR_SPARSE_MMA_MASK
	.align		4
.L_25:
        /*0078*/ 	.byte	0x03, 0x50
        /*007a*/ 	.short	0x0000


	//----- nvinfo : EIATTR_MAXREG_COUNT
	.align		4
        /*007c*/ 	.byte	0x03, 0x1b
        /*007e*/ 	.short	0x00ff


	//----- nvinfo : EIATTR_EXIT_INSTR_OFFSETS
	.align		4
        /*0080*/ 	.byte	0x04, 0x1c
        /*0082*/ 	.short	(.L_27 - .L_26)


	//   ....[0]....
.L_26:
        /*0084*/ 	.word	0x000003d0


	//----- nvinfo : EIATTR_REQNTID
	.align		4
.L_27:
        /*0088*/ 	.byte	0x04, 0x10
        /*008a*/ 	.short	(.L_29 - .L_28)
.L_28:
        /*008c*/ 	.word	0x00000080
        /*0090*/ 	.word	0x00000001
        /*0094*/ 	.word	0x00000001


	//----- nvinfo : EIATTR_CBANK_PARAM_SIZE
	.align		4
.L_29:
        /*0098*/ 	.byte	0x03, 0x19
        /*009a*/ 	.short	0x0034


	//----- nvinfo : EIATTR_PARAM_CBANK
	.align		4
        /*009c*/ 	.byte	0x04, 0x0a
        /*009e*/ 	.short	(.L_31 - .L_30)
	.align		4
.L_30:
        /*00a0*/ 	.word	index@(.nv.constant0.triton_poi_fused__native_batch_norm_legit_no_training_relu_20)
        /*00a4*/ 	.short	0x0210
        /*00a6*/ 	.short	0x0034


	//----- nvinfo : EIATTR_SW_WAR
	.align		4
.L_31:
        /*00a8*/ 	.byte	0x04, 0x36
        /*00aa*/ 	.short	(.L_33 - .L_32)
.L_32:
        /*00ac*/ 	.word	0x00000008
.L_33:


//--------------------- .nv.callgraph             --------------------------
	.section	.nv.callgraph,"",@"SHT_CUDA_CALLGRAPH"
	.align	4
	.sectionentsize	8
	.align		4
        /*0000*/ 	.word	0x00000000
	.align		4
        /*0004*/ 	.word	0xffffffff
	.align		4
        /*0008*/ 	.word	0x00000000
	.align		4
        /*000c*/ 	.word	0xfffffffe
	.align		4
        /*0010*/ 	.word	0x00000000
	.align		4
        /*0014*/ 	.word	0xfffffffd
	.align		4
        /*0018*/ 	.word	0x00000000
	.align		4
        /*001c*/ 	.word	0xfffffffc


//--------------------- .nv.constant4             --------------------------
	.section	.nv.constant4,"a",@progbits
	.align	8
	.align		8
.nv.constant4:
        /*0000*/ 	.dword	_$_str
	.align		8
        /*0008*/ 	.dword	_$_str_$_2


//--------------------- .text.triton_poi_fused__native_batch_norm_legit_no_training_relu_20 --------------------------
	.section	.text.triton_poi_fused__native_batch_norm_legit_no_training_relu_20,"ax",@progbits
	.align	128
        .global         triton_poi_fused__native_batch_norm_legit_no_training_relu_20
        .type           triton_poi_fused__native_batch_norm_legit_no_training_relu_20,@function
        .size           triton_poi_fused__native_batch_norm_legit_no_training_relu_20,(.L_x_1 - triton_poi_fused__native_batch_norm_legit_no_training_relu_20)
        .other          triton_poi_fused__native_batch_norm_legit_no_training_relu_20,@"STO_CUDA_ENTRY STV_DEFAULT"
triton_poi_fused__native_batch_norm_legit_no_training_relu_20:
.text.triton_poi_fused__native_batch_norm_legit_no_training_relu_20:
[----:B------:R-:W-:Y:S01]  /*0000*/  LDC R1, c[0x0][0x28] ;  /* 0x00000a00ff017b82 */ /* 0x000fe20000000800 */
[----:B------:R-:W1:Y:S07]  /*0010*/  S2R R0, SR_TID.X ;  /* 0x0000000000007919 */ /* 0x000e6e0000002100 */
[----:B------:R-:W2:Y:S01]  /*0020*/  LDC.64 R2, c[0x0][0x220] ;  /* 0x00008800ff027b82 */ /* 0x000ea20000000a00 */
[----:B------:R-:W-:Y:S01]  /*0030*/  ULDC.64 UR4, c[0x0][0x208] ;  /* 0x0000820000047ab9 */ /* 0x000fe20000000a00 */
[----:B------:R-:W3:Y:S06]  /*0040*/  S2R R7, SR_CTAID.X ;  /* 0x0000000000077919 */ /* 0x000eec0000002500 */
[----:B------:R-:W4:Y:S08]  /*0050*/  LDC.64 R8, c[0x0][0x228] ;  /* 0x00008a00ff087b82 */ /* 0x000f300000000a00 */
[----:B------:R-:W5:Y:S01]  /*0060*/  LDC.64 R10, c[0x0][0x230] ;  /* 0x00008c00ff0a7b82 */ /* 0x000f620000000a00 */
[----:B-1----:R-:W-:-:S02]  /*0070*/  SHF.L.U32 R0, R0, 0x1, RZ ;  /* 0x0000000100007819 */ /* 0x002fc400000006ff */
[----:B---3--:R-:W-:Y:S02]  /*0080*/  SHF.R.S32.HI R5, RZ, 0x17, R7 ;  /* 0x00000017ff057819 */ /* 0x008fe40000011407 */
[----:B------:R-:W-:Y:S02]  /*0090*/  LOP3.LUT R0, R0, 0xfe, RZ, 0xc0, !PT ;  /* 0x000000fe00007812 */ /* 0x000fe400078ec0ff */
[----:B------:R-:W-:Y:S02]  /*00a0*/  SGXT R5, R5, 0x1 ;  /* 0x000000010505781a */ /* 0x000fe40000000200 */
[----:B------:R-:W-:Y:S02]  /*00b0*/  LEA R0, R7, R0, 0x8 ;  /* 0x0000000007007211 */ /* 0x000fe400078e40ff */
[----:B------:R-:W1:Y:S02]  /*00c0*/  LDC.64 R6, c[0x0][0x218] ;  /* 0x00008600ff067b82 */ /* 0x000e640000000a00 */
[----:B------:R-:W-:-:S04]  /*00d0*/  LEA.HI R5, R5, R0, RZ, 0x8 ;  /* 0x0000000005057211 */ /* 0x000fc800078f40ff */
[----:B------:R-:W-:-:S04]  /*00e0*/  LOP3.LUT R5, R5, 0xffffff00, RZ, 0xc0, !PT ;  /* 0xffffff0005057812 */ /* 0x000fc800078ec0ff */
[----:B------:R-:W-:Y:S02]  /*00f0*/  IADD3 R13, R0, -R5, RZ ;  /* 0x80000005000d7210 */ /* 0x000fe40007ffe0ff */
[----:B------:R-:W3:Y:S03]  /*0100*/  LDC.64 R4, c[0x0][0x210] ;  /* 0x00008400ff047b82 */ /* 0x000ee60000000a00 */
[----:B--2---:R-:W-:-:S06]  /*0110*/  IMAD.WIDE R2, R13, 0x4, R2 ;  /* 0x000000040d027825 */ /* 0x004fcc00078e0202 */
[----:B------:R-:W2:Y:S01]  /*0120*/  LDG.E.EL.64 R2, desc[UR4][R2.64] ;  /* 0x0000000402027981 */ /* 0x000ea2000c2e1b00 */
[----:B-1----:R-:W-:-:S04]  /*0130*/  IMAD.WIDE R6, R13, 0x4, R6 ;  /* 0x000000040d067825 */ /* 0x002fc800078e0206 */
[C---:B----4-:R-:W-:Y:S02]  /*0140*/  IMAD.WIDE R8, R13.reuse, 0x4, R8 ;  /* 0x000000040d087825 */ /* 0x050fe400078e0208 */
[----:B------:R-:W4:Y:S02]  /*0150*/  LDG.E.EL.64 R6, desc[UR4][R6.64] ;  /* 0x0000000406067981 */ /* 0x000f24000c2e1b00 */
[----:B-----5:R-:W-:Y:S02]  /*0160*/  IMAD.WIDE R10, R13, 0x4, R10 ;  /* 0x000000040d0a7825 */ /* 0x020fe400078e020a */
[----:B------:R-:W5:Y:S02]  /*0170*/  LDG.E.EL.64 R8, desc[UR4][R8.64] ;  /* 0x0000000408087981 */ /* 0x000f64000c2e1b00 */
[----:B---3--:R-:W-:Y:S02]  /*0180*/  IMAD.WIDE R4, R0, 0x4, R4 ;  /* 0x0000000400047825 */ /* 0x008fe400078e0204 */
[----:B------:R-:W5:Y:S04]  /*0190*/  LDG.E.EL.64 R10, desc[UR4][R10.64] ;  /* 0x000000040a0a7981 */ /* 0x000f68000c2e1b00 */
[----:B------:R-:W4:Y:S01]  /*01a0*/  LDG.E.64 R4, desc[UR4][R4.64] ;  /* 0x0000000404047981 */ /* 0x000f22000c1e1b00 */
[----:B------:R-:W-:Y:S01]  /*01b0*/  HFMA2.MMA R14, -RZ, RZ, 1.625, 0 ;  /* 0x3e800000ff0e7435 */ /* 0x000fe200000001ff */
[----:B--2---:R-:W-:Y:S01]  /*01c0*/  FADD R2, R2, 9.9999997473787516356e-06 ;  /* 0x3727c5ac02027421 */ /* 0x004fe20000000000 */
[----:B------:R-:W-:-:S03]  /*01d0*/  FADD R3, R3, 9.9999997473787516356e-06 ;  /* 0x3727c5ac03037421 */ /* 0x000fc60000000000 */
[----:B------:R-:W1:Y:S08]  /*01e0*/  MUFU.SQRT R12, R2 ;  /* 0x00000002000c7308 */ /* 0x000e700000002000 */
[----:B------:R2:W3:Y:S01]  /*01f0*/  MUFU.SQRT R13, R3 ;  /* 0x00000003000d7308 */ /* 0x0004e20000002000 */
[C---:B-1----:R-:W-:Y:S02]  /*0200*/  FSETP.GT.AND P0, PT, R12.reuse, 8.50705917302346158658e+37, PT ;  /* 0x7e8000000c00780b */ /* 0x042fe40003f04000 */
[----:B------:R-:W-:Y:S01]  /*0210*/  FSETP.GEU.AND P2, PT, R12, 1.175494350822287508e-38, PT ;  /* 0x008000000c00780b */ /* 0x000fe20003f4e000 */
[----:B--2---:R-:W1:Y:S01]  /*0220*/  LDC.64 R2, c[0x0][0x238] ;  /* 0x00008e00ff027b82 */ /* 0x004e620000000a00 */
[----:B---3--:R-:W-:-:S02]  /*0230*/  FSETP.GT.AND P1, PT, R13, 8.50705917302346158658e+37, PT ;  /* 0x7e8000000d00780b */ /* 0x008fc40003f24000 */
[----:B------:R-:W-:-:S07]  /*0240*/  FSETP.GEU.AND P3, PT, R13, 1.175494350822287508e-38, PT ;  /* 0x008000000d00780b */ /* 0x000fce0003f6e000 */
[----:B------:R-:W-:-:S04]  /*0250*/  @P0 FMUL R12, R12, 0.25 ;  /* 0x3e8000000c0c0820 */ /* 0x000fc80000400000 */
[----:B------:R-:W-:Y:S01]  /*0260*/  @!P2 FMUL R12, R12, 16777216 ;  /* 0x4b8000000c0ca820 */ /* 0x000fe20000400000 */
[----:B------:R-:W-:-:S04]  /*0270*/  @P1 FMUL R13, R13, 0.25 ;  /* 0x3e8000000d0d1820 */ /* 0x000fc80000400000 */
[----:B------:R-:W-:Y:S01]  /*0280*/  @!P3 FMUL R13, R13, 16777216 ;  /* 0x4b8000000d0db820 */ /* 0x000fe20000400000 */
[----:B------:R-:W2:Y:S01]  /*0290*/  MUFU.RCP R12, R12 ;  /* 0x0000000c000c7308 */ /* 0x000ea20000001000 */
[----:B------:R-:W-:-:S07]  /*02a0*/  FSEL R15, R14, 1, P0 ;  /* 0x3f8000000e0f7808 */ /* 0x000fce0000000000 */
[----:B------:R-:W3:Y:S01]  /*02b0*/  MUFU.RCP R13, R13 ;  /* 0x0000000d000d7308 */ /* 0x000ee20000001000 */
[----:B------:R-:W-:Y:S01]  /*02c0*/  FSEL R14, R14, 1, P1 ;  /* 0x3f8000000e0e7808 */ /* 0x000fe20000800000 */
[----:B------:R-:W-:-:S04]  /*02d0*/  @!P2 FMUL R15, R15, 16777216 ;  /* 0x4b8000000f0fa820 */ /* 0x000fc80000400000 */
[----:B------:R-:W-:Y:S01]  /*02e0*/  @!P3 FMUL R14, R14, 16777216 ;  /* 0x4b8000000e0eb820 */ /* 0x000fe20000400000 */
[----:B----4-:R-:W-:Y:S01]  /*02f0*/  FADD R5, R5, -R7 ;  /* 0x8000000705057221 */ /* 0x010fe20000000000 */
[----:B------:R-:W-:Y:S01]  /*0300*/  FADD R4, R4, -R6 ;  /* 0x8000000604047221 */ /* 0x000fe20000000000 */
[----:B--2---:R-:W-:Y:S01]  /*0310*/  FMUL R15, R12, R15 ;  /* 0x0000000f0c0f7220 */ /* 0x004fe20000400000 */
[----:B---3--:R-:W-:-:S03]  /*0320*/  FMUL R14, R13, R14 ;  /* 0x0000000e0d0e7220 */ /* 0x008fc60000400000 */
[----:B------:R-:W-:Y:S01]  /*0330*/  FMUL R15, R4, R15 ;  /* 0x0000000f040f7220 */ /* 0x000fe20000400000 */
[----:B------:R-:W-:-:S03]  /*0340*/  FMUL R14, R5, R14 ;  /* 0x0000000e050e7220 */ /* 0x000fc60000400000 */
[----:B-----5:R-:W-:Y:S01]  /*0350*/  FFMA R8, R8, R15, R10 ;  /* 0x0000000f08087223 */ /* 0x020fe2000000000a */
[----:B------:R-:W-:-:S04]  /*0360*/  FFMA R9, R9, R14, R11 ;  /* 0x0000000e09097223 */ /* 0x000fc8000000000b */
[----:B------:R-:W-:Y:S02]  /*0370*/  FSETP.GEU.AND P0, PT, R8, RZ, PT ;  /* 0x000000ff0800720b */ /* 0x000fe40003f0e000 */
[C---:B------:R-:W-:Y:S01]  /*0380*/  FSETP.GEU.AND P1, PT, R9.reuse, RZ, PT ;  /* 0x000000ff0900720b */ /* 0x040fe20003f2e000 */
[----:B-1----:R-:W-:Y:S01]  /*0390*/  IMAD.WIDE R2, R0, 0x4, R2 ;  /* 0x0000000400027825 */ /* 0x002fe200078e0202 */
[----:B------:R-:W-:Y:S02]  /*03a0*/  FSEL R8, R8, RZ, P0 ;  /* 0x000000ff08087208 */ /* 0x000fe40000000000 */
[----:B------:R-:W-:-:S05]  /*03b0*/  FSEL R9, R9, RZ, P1 ;  /* 0x000000ff09097208 */ /* 0x000fca0000800000 */
[----:B------:R-:W-:Y:S01]  /*03c0*/  STG.E.64 desc[UR4][R2.64], R8 ;  /* 0x0000000802007986 */ /* 0x000fe2000c101b04 */
[----:B------:R-:W-:Y:S05]  /*03d0*/  EXIT ;  /* 0x000000000000794d */ /* 0x000fea0003800000 */
.L_x_0:
[----:B------:R-:W-:-:S00]  /*03e0*/  BRA `(.L_x_0) ;  /* 0xfffffffc00fc7947 */ /* 0x000fc0000383ffff */
[----:B------:R-:W-:-:S00]  /*03f0*/  NOP ;  /* 0x0000000000007918 */ /* 0x000fc00000000000 */
        /* <DEDUP_REMOVED lines=8> */
.L_x_1:


//--------------------- .nv.global.init           --------------------------
	.section	.nv.global.init,"aw",@progbits
.nv.global.init:
	.type		_$_str,@object
	.size		_$_str,(_$_str_$_2 - _$_str)
_$_str:
        /*0000*/ 	.byte	0x5f, 0x5f, 0x43, 0x55, 0x44, 0x41, 0x5f, 0x46, 0x54, 0x5a, 0x00
	.type		_$_str_$_2,@object
	.size		_$_str_$_2,(.L_1 - _$_str_$_2)
_$_str_$_2:
        /*000b*/ 	.byte	0x5f, 0x5f, 0x43, 0x55, 0x44, 0x41, 0x5f, 0x50, 0x52, 0x45, 0x43, 0x5f, 0x53, 0x51, 0x52, 0x54
        /*001b*/ 	.byte	0x00
.L_1:


//--------------------- .nv.constant0.triton_poi_fused__native_batch_norm_legit_no_training_relu_20 --------------------------
	.section	.nv.constant0.triton_poi_fused__native_batch_norm_legit_no_training_relu_20,"a",@progbits
	.sectionflags	@""
	.align	4
.nv.constant0.triton_poi_fused__native_batch_norm_legit_no_training_relu_20:
	.zero		580
